//
// Generated by NVIDIA NVVM Compiler
//
// Compiler Build ID: CL-36424714
// Cuda compilation tools, release 13.0, V13.0.88
// Based on NVVM 20.0.0
//

.version 9.0
.target sm_100
.address_size 64

	// .globl	_Z7mat_mulPiS_S_iii

.visible .entry _Z7mat_mulPiS_S_iii(
	.param .u64 .ptr .align 1 _Z7mat_mulPiS_S_iii_param_0,
	.param .u64 .ptr .align 1 _Z7mat_mulPiS_S_iii_param_1,
	.param .u64 .ptr .align 1 _Z7mat_mulPiS_S_iii_param_2,
	.param .u32 _Z7mat_mulPiS_S_iii_param_3,
	.param .u32 _Z7mat_mulPiS_S_iii_param_4,
	.param .u32 _Z7mat_mulPiS_S_iii_param_5
)
{
	.reg .pred 	%p<14>;
	.reg .b32 	%r<95>;
	.reg .b64 	%rd<53>;

	ld.param.u64 	%rd8, [_Z7mat_mulPiS_S_iii_param_0];
	ld.param.u64 	%rd9, [_Z7mat_mulPiS_S_iii_param_1];
	ld.param.u64 	%rd7, [_Z7mat_mulPiS_S_iii_param_2];
	ld.param.u32 	%r28, [_Z7mat_mulPiS_S_iii_param_3];
	ld.param.u32 	%r26, [_Z7mat_mulPiS_S_iii_param_4];
	ld.param.u32 	%r27, [_Z7mat_mulPiS_S_iii_param_5];
	cvta.to.global.u64 	%rd1, %rd9;
	cvta.to.global.u64 	%rd2, %rd8;
	mov.u32 	%r29, %ctaid.x;
	mov.u32 	%r30, %ntid.x;
	mov.u32 	%r31, %tid.x;
	mad.lo.s32 	%r1, %r29, %r30, %r31;
	mov.u32 	%r32, %ctaid.y;
	mov.u32 	%r33, %ntid.y;
	mov.u32 	%r34, %tid.y;
	mad.lo.s32 	%r2, %r32, %r33, %r34;
	setp.ge.s32 	%p1, %r2, %r28;
	setp.ge.s32 	%p2, %r1, %r27;
	or.pred  	%p3, %p1, %p2;
	setp.lt.s32 	%p4, %r26, 1;
	or.pred  	%p5, %p3, %p4;
	@%p5 bra 	$L__BB0_12;
	cvta.to.global.u64 	%rd10, %rd7;
	mul.lo.s32 	%r3, %r26, %r2;
	mad.lo.s32 	%r36, %r27, %r2, %r1;
	mul.wide.s32 	%rd11, %r36, 4;
	add.s64 	%rd3, %rd10, %rd11;
	ld.global.u32 	%r89, [%rd3];
	and.b32  	%r5, %r26, 7;
	setp.lt.u32 	%p6, %r26, 8;
	mov.b32 	%r92, 0;
	@%p6 bra 	$L__BB0_4;
	and.b32  	%r92, %r26, 2147483640;
	neg.s32 	%r87, %r92;
	shl.b32 	%r8, %r27, 3;
	mul.wide.u32 	%rd12, %r3, 4;
	add.s64 	%rd13, %rd12, %rd2;
	add.s64 	%rd52, %rd13, 16;
	mul.wide.s32 	%rd16, %r27, 4;
	mov.u32 	%r86, %r1;
$L__BB0_3:
	.pragma "nounroll";
	ld.global.u32 	%r37, [%rd52+-16];
	mul.wide.s32 	%rd14, %r86, 4;
	add.s64 	%rd15, %rd1, %rd14;
	ld.global.u32 	%r38, [%rd15];
	mad.lo.s32 	%r39, %r38, %r37, %r89;
	st.global.u32 	[%rd3], %r39;
	ld.global.u32 	%r40, [%rd52+-12];
	add.s64 	%rd17, %rd15, %rd16;
	ld.global.u32 	%r41, [%rd17];
	mad.lo.s32 	%r42, %r41, %r40, %r39;
	st.global.u32 	[%rd3], %r42;
	ld.global.u32 	%r43, [%rd52+-8];
	add.s64 	%rd18, %rd17, %rd16;
	ld.global.u32 	%r44, [%rd18];
	mad.lo.s32 	%r45, %r44, %r43, %r42;
	st.global.u32 	[%rd3], %r45;
	ld.global.u32 	%r46, [%rd52+-4];
	add.s64 	%rd19, %rd18, %rd16;
	ld.global.u32 	%r47, [%rd19];
	mad.lo.s32 	%r48, %r47, %r46, %r45;
	st.global.u32 	[%rd3], %r48;
	ld.global.u32 	%r49, [%rd52];
	add.s64 	%rd20, %rd19, %rd16;
	ld.global.u32 	%r50, [%rd20];
	mad.lo.s32 	%r51, %r50, %r49, %r48;
	st.global.u32 	[%rd3], %r51;
	ld.global.u32 	%r52, [%rd52+4];
	add.s64 	%rd21, %rd20, %rd16;
	ld.global.u32 	%r53, [%rd21];
	mad.lo.s32 	%r54, %r53, %r52, %r51;
	st.global.u32 	[%rd3], %r54;
	ld.global.u32 	%r55, [%rd52+8];
	add.s64 	%rd22, %rd21, %rd16;
	ld.global.u32 	%r56, [%rd22];
	mad.lo.s32 	%r57, %r56, %r55, %r54;
	st.global.u32 	[%rd3], %r57;
	ld.global.u32 	%r58, [%rd52+12];
	add.s64 	%rd23, %rd22, %rd16;
	ld.global.u32 	%r59, [%rd23];
	mad.lo.s32 	%r89, %r59, %r58, %r57;
	st.global.u32 	[%rd3], %r89;
	add.s32 	%r87, %r87, 8;
	add.s32 	%r86, %r86, %r8;
	add.s64 	%rd52, %rd52, 32;
	setp.ne.s32 	%p7, %r87, 0;
	@%p7 bra 	$L__BB0_3;
$L__BB0_4:
	setp.eq.s32 	%p8, %r5, 0;
	@%p8 bra 	$L__BB0_12;
	and.b32  	%r17, %r26, 3;
	setp.lt.u32 	%p9, %r5, 4;
	@%p9 bra 	$L__BB0_7;
	add.s32 	%r60, %r92, %r3;
	mul.wide.u32 	%rd24, %r60, 4;
	add.s64 	%rd25, %rd2, %rd24;
	ld.global.u32 	%r61, [%rd25];
	mad.lo.s32 	%r62, %r92, %r27, %r1;
	mul.wide.s32 	%rd26, %r62, 4;
	add.s64 	%rd27, %rd1, %rd26;
	ld.global.u32 	%r63, [%rd27];
	mad.lo.s32 	%r64, %r63, %r61, %r89;
	st.global.u32 	[%rd3], %r64;
	cvt.u64.u32 	%rd28, %r3;
	cvt.u64.u32 	%rd29, %r92;
	add.s64 	%rd30, %rd29, %rd28;
	shl.b64 	%rd31, %rd30, 2;
	add.s64 	%rd32, %rd2, %rd31;
	ld.global.u32 	%r65, [%rd32+4];
	mul.wide.s32 	%rd33, %r27, 4;
	add.s64 	%rd34, %rd27, %rd33;
	ld.global.u32 	%r66, [%rd34];
	mad.lo.s32 	%r67, %r66, %r65, %r64;
	st.global.u32 	[%rd3], %r67;
	ld.global.u32 	%r68, [%rd32+8];
	add.s64 	%rd35, %rd34, %rd33;
	ld.global.u32 	%r69, [%rd35];
	mad.lo.s32 	%r70, %r69, %r68, %r67;
	st.global.u32 	[%rd3], %r70;
	ld.global.u32 	%r71, [%rd32+12];
	add.s64 	%rd36, %rd35, %rd33;
	ld.global.u32 	%r72, [%rd36];
	mad.lo.s32 	%r89, %r72, %r71, %r70;
	st.global.u32 	[%rd3], %r89;
	add.s32 	%r92, %r92, 4;
$L__BB0_7:
	setp.eq.s32 	%p10, %r17, 0;
	@%p10 bra 	$L__BB0_12;
	setp.eq.s32 	%p11, %r17, 1;
	@%p11 bra 	$L__BB0_10;
	add.s32 	%r73, %r92, %r3;
	mul.wide.u32 	%rd37, %r73, 4;
	add.s64 	%rd38, %rd2, %rd37;
	ld.global.u32 	%r74, [%rd38];
	mad.lo.s32 	%r75, %r92, %r27, %r1;
	mul.wide.s32 	%rd39, %r75, 4;
	add.s64 	%rd40, %rd1, %rd39;
	ld.global.u32 	%r76, [%rd40];
	mad.lo.s32 	%r77, %r76, %r74, %r89;
	st.global.u32 	[%rd3], %r77;
	cvt.u64.u32 	%rd41, %r3;
	cvt.u64.u32 	%rd42, %r92;
	add.s64 	%rd43, %rd42, %rd41;
	shl.b64 	%rd44, %rd43, 2;
	add.s64 	%rd45, %rd2, %rd44;
	ld.global.u32 	%r78, [%rd45+4];
	mul.wide.s32 	%rd46, %r27, 4;
	add.s64 	%rd47, %rd40, %rd46;
	ld.global.u32 	%r79, [%rd47];
	mad.lo.s32 	%r89, %r79, %r78, %r77;
	st.global.u32 	[%rd3], %r89;
	add.s32 	%r92, %r92, 2;
$L__BB0_10:
	and.b32  	%r80, %r26, 1;
	setp.eq.b32 	%p12, %r80, 1;
	not.pred 	%p13, %p12;
	@%p13 bra 	$L__BB0_12;
	add.s32 	%r81, %r92, %r3;
	mul.wide.u32 	%rd48, %r81, 4;
	add.s64 	%rd49, %rd2, %rd48;
	ld.global.u32 	%r82, [%rd49];
	mad.lo.s32 	%r83, %r92, %r27, %r1;
	mul.wide.s32 	%rd50, %r83, 4;
	add.s64 	%rd51, %rd1, %rd50;
	ld.global.u32 	%r84, [%rd51];
	mad.lo.s32 	%r85, %r84, %r82, %r89;
	st.global.u32 	[%rd3], %r85;
$L__BB0_12:
	ret;

}


// ===== COMPILED SASS (sm_100) =====

	.target	sm_100

	.elftype	@"ET_EXEC"


//--------------------- .note.nv.tkinfo           --------------------------
	.section	.note.nv.tkinfo,"",@"SHT_NOTE"
	.sectionflags	@"SHF_NOTE_NV_TKINFO"
	.tkinfo
        /*0018*/ 	.word	0x00000002
        /*0030*/ 	.string	""
        /*0030*/ 	.string	"ptxas"
        /*0030*/ 	.string	"Cuda compilation tools, release 13.0, V13.0.88"
        /*0030*/ 	.string	"Build cuda_13.0.r13.0/compiler.36424714_0"
        /*0030*/ 	.string	"-arch sm_100 -m 64 "



//--------------------- .note.nv.cuinfo           --------------------------
	.section	.note.nv.cuinfo,"",@"SHT_NOTE"
	.sectionflags	@"SHF_NOTE_NV_CUINFO"
        /*0018*/ 	.short	0x0002
        /*001a*/ 	.short	0x0064
        /*001c*/ 	.short	0x0082
	.zero		2


//--------------------- .nv.info                  --------------------------
	.section	.nv.info,"",@"SHT_CUDA_INFO"
	.align	4


	//----- nvinfo : EIATTR_REGCOUNT
	.align		4
        /*0000*/ 	.byte	0x04, 0x2f
        /*0002*/ 	.short	(.L_1 - .L_0)
	.align		4
.L_0:
        /*0004*/ 	.word	index@(_Z7mat_mulPiS_S_iii)
        /*0008*/ 	.word	0x0000001e


	//----- nvinfo : EIATTR_FRAME_SIZE
	.align		4
.L_1:
        /*000c*/ 	.byte	0x04, 0x11
        /*000e*/ 	.short	(.L_3 - .L_2)
	.align		4
.L_2:
        /*0010*/ 	.word	index@(_Z7mat_mulPiS_S_iii)
        /*0014*/ 	.word	0x00000000


	//----- nvinfo : EIATTR_MIN_STACK_SIZE
	.align		4
.L_3:
        /*0018*/ 	.byte	0x04, 0x12
        /*001a*/ 	.short	(.L_5 - .L_4)
	.align		4
.L_4:
        /*001c*/ 	.word	index@(_Z7mat_mulPiS_S_iii)
        /*0020*/ 	.word	0x00000000
.L_5:


//--------------------- .nv.compat                --------------------------
	.section	.nv.compat,"",@"SHT_CUDA_COMPAT_INFO"
	.align	4
        /*0000*/ 	.byte	0x02, 0x09, 0x00, 0x00, 0x02, 0x02, 0x01, 0x00, 0x02, 0x05, 0x05, 0x00, 0x03, 0x07, 0x01, 0x01
        /*0010*/ 	.byte	0x02, 0x03, 0x00, 0x00, 0x02, 0x06, 0x01, 0x00, 0x04, 0x0b, 0x08, 0x00, 0x09, 0x00, 0x00, 0x00
        /*0020*/ 	.byte	0x00, 0x00, 0x00, 0x00


//--------------------- .nv.info._Z7mat_mulPiS_S_iii --------------------------
	.section	.nv.info._Z7mat_mulPiS_S_iii,"",@"SHT_CUDA_INFO"
	.sectionflags	@""
	.align	4


	//----- nvinfo : EIATTR_CUDA_API_VERSION
	.align		4
        /*0000*/ 	.byte	0x04, 0x37
        /*0002*/ 	.short	(.L_7 - .L_6)
.L_6:
        /*0004*/ 	.word	0x00000082


	//----- nvinfo : EIATTR_KPARAM_INFO
	.align		4
.L_7:
        /*0008*/ 	.byte	0x04, 0x17
        /*000a*/ 	.short	(.L_9 - .L_8)
.L_8:
        /*000c*/ 	.word	0x00000000
        /*0010*/ 	.short	0x0005
        /*0012*/ 	.short	0x0020
        /*0014*/ 	.byte	0x00, 0xf0, 0x11, 0x00


	//----- nvinfo : EIATTR_KPARAM_INFO
	.align		4
.L_9:
        /*0018*/ 	.byte	0x04, 0x17
        /*001a*/ 	.short	(.L_11 - .L_10)
.L_10:
        /*001c*/ 	.word	0x00000000
        /*0020*/ 	.short	0x0004
        /*0022*/ 	.short	0x001c
        /*0024*/ 	.byte	0x00, 0xf0, 0x11, 0x00


	//----- nvinfo : EIATTR_KPARAM_INFO
	.align		4
.L_11:
        /*0028*/ 	.byte	0x04, 0x17
        /*002a*/ 	.short	(.L_13 - .L_12)
.L_12:
        /*002c*/ 	.word	0x00000000
        /*0030*/ 	.short	0x0003
        /*0032*/ 	.short	0x0018
        /*0034*/ 	.byte	0x00, 0xf0, 0x11, 0x00


	//----- nvinfo : EIATTR_KPARAM_INFO
	.align		4
.L_13:
        /*0038*/ 	.byte	0x04, 0x17
        /*003a*/ 	.short	(.L_15 - .L_14)
.L_14:
        /*003c*/ 	.word	0x00000000
        /*0040*/ 	.short	0x0002
        /*0042*/ 	.short	0x0010
        /*0044*/ 	.byte	0x00, 0xf5, 0x21, 0x00


	//----- nvinfo : EIATTR_KPARAM_INFO
	.align		4
.L_15:
        /*0048*/ 	.byte	0x04, 0x17
        /*004a*/ 	.short	(.L_17 - .L_16)
.L_16:
        /*004c*/ 	.word	0x00000000
        /*0050*/ 	.short	0x0001
        /*0052*/ 	.short	0x0008
        /*0054*/ 	.byte	0x00, 0xf5, 0x21, 0x00


	//----- nvinfo : EIATTR_KPARAM_INFO
	.align		4
.L_17:
        /*0058*/ 	.byte	0x04, 0x17
        /*005a*/ 	.short	(.L_19 - .L_18)
.L_18:
        /*005c*/ 	.word	0x00000000
        /*0060*/ 	.short	0x0000
        /*0062*/ 	.short	0x0000
        /*0064*/ 	.byte	0x00, 0xf5, 0x21, 0x00


	//----- nvinfo : EIATTR_SPARSE_MMA_MASK
	.align		4
.L_19:
        /*0068*/ 	.byte	0x03, 0x50
        /*006a*/ 	.short	0x0000


	//----- nvinfo : EIATTR_MAXREG_COUNT
	.align		4
        /*006c*/ 	.byte	0x03, 0x1b
        /*006e*/ 	.short	0x00ff


	//----- nvinfo : EIATTR_MERCURY_ISA_VERSION
	.align		4
        /*0070*/ 	.byte	0x03, 0x5f
        /*0072*/ 	.short	0x0101


	//----- nvinfo : EIATTR_VRC_CTA_INIT_COUNT
	.align		4
        /*0074*/ 	.byte	0x02, 0x4a
	.zero		1
	.zero		1


	//----- nvinfo : EIATTR_EXIT_INSTR_OFFSETS
	.align		4
        /*0078*/ 	.byte	0x04, 0x1c
        /*007a*/ 	.short	(.L_21 - .L_20)


	//   ....[0]....
.L_20:
        /*007c*/ 	.word	0x000000e0


	//   ....[1]....
        /*0080*/ 	.word	0x00000500


	//   ....[2]....
        /*0084*/ 	.word	0x00000740


	//   ....[3]....
        /*0088*/ 	.word	0x000008e0


	//   ....[4]....
        /*008c*/ 	.word	0x00000990


	//----- nvinfo : EIATTR_CBANK_PARAM_SIZE
	.align		4
.L_21:
        /*0090*/ 	.byte	0x03, 0x19
        /*0092*/ 	.short	0x0024


	//----- nvinfo : EIATTR_PARAM_CBANK
	.align		4
        /*0094*/ 	.byte	0x04, 0x0a
        /*0096*/ 	.short	(.L_23 - .L_22)
	.align		4
.L_22:
        /*0098*/ 	.word	index@(.nv.constant0._Z7mat_mulPiS_S_iii)
        /*009c*/ 	.short	0x0380
        /*009e*/ 	.short	0x0024


	//----- nvinfo : EIATTR_SW_WAR
	.align		4
.L_23:
        /*00a0*/ 	.byte	0x04, 0x36
        /*00a2*/ 	.short	(.L_25 - .L_24)
.L_24:
        /*00a4*/ 	.word	0x00000008
.L_25:


//--------------------- .nv.callgraph             --------------------------
	.section	.nv.callgraph,"",@"SHT_CUDA_CALLGRAPH"
	.align	4
	.sectionentsize	8
	.align		4
        /*0000*/ 	.word	0x00000000
	.align		4
        /*0004*/ 	.word	0xffffffff
	.align		4
        /*0008*/ 	.word	0x00000000
	.align		4
        /*000c*/ 	.word	0xfffffffe
	.align		4
        /*0010*/ 	.word	0x00000000
	.align		4
        /*0014*/ 	.word	0xfffffffd
	.align		4
        /*0018*/ 	.word	0x00000000
	.align		4
        /*001c*/ 	.word	0xfffffffc


//--------------------- .text._Z7mat_mulPiS_S_iii --------------------------
	.section	.text._Z7mat_mulPiS_S_iii,"ax",@progbits
	.align	128
        .global         _Z7mat_mulPiS_S_iii
        .type           _Z7mat_mulPiS_S_iii,@function
        .size           _Z7mat_mulPiS_S_iii,(.L_x_5 - _Z7mat_mulPiS_S_iii)
        .other          _Z7mat_mulPiS_S_iii,@"STO_CUDA_ENTRY STV_DEFAULT"
_Z7mat_mulPiS_S_iii:
.text._Z7mat_mulPiS_S_iii:
[----:B------:R-:W-:Y:S01]  /*0000*/  LDC R1, c[0x0][0x37c] ;  /* 0x0000df00ff017b82 */ /* 0x000fe20000000800 */
[----:B------:R-:W0:Y:S07]  /*0010*/  S2R R4, SR_TID.X ;  /* 0x0000000000047919 */ /* 0x000e2e0000002100 */
[----:B------:R-:W0:Y:S01]  /*0020*/  S2UR UR4, SR_CTAID.X ;  /* 0x00000000000479c3 */ /* 0x000e220000002500 */
[----:B------:R-:W1:Y:S07]  /*0030*/  S2R R5, SR_TID.Y ;  /* 0x0000000000057919 */ /* 0x000e6e0000002200 */
[----:B------:R-:W0:Y:S08]  /*0040*/  LDC R9, c[0x0][0x360] ;  /* 0x0000d800ff097b82 */ /* 0x000e300000000800 */
[----:B------:R-:W1:Y:S08]  /*0050*/  S2UR UR5, SR_CTAID.Y ;  /* 0x00000000000579c3 */ /* 0x000e700000002600 */
[----:B------:R-:W1:Y:S08]  /*0060*/  LDC R6, c[0x0][0x364] ;  /* 0x0000d900ff067b82 */ /* 0x000e700000000800 */
[----:B------:R-:W2:Y:S01]  /*0070*/  LDC R0, c[0x0][0x3a0] ;  /* 0x0000e800ff007b82 */ /* 0x000ea20000000800 */
[----:B0-----:R-:W-:-:S07]  /*0080*/  IMAD R9, R9, UR4, R4 ;  /* 0x0000000409097c24 */ /* 0x001fce000f8e0204 */
[----:B------:R-:W0:Y:S01]  /*0090*/  LDC.64 R2, c[0x0][0x398] ;  /* 0x0000e600ff027b82 */ /* 0x000e220000000a00 */
[----:B-1----:R-:W-:Y:S01]  /*00a0*/  IMAD R6, R6, UR5, R5 ;  /* 0x0000000506067c24 */ /* 0x002fe2000f8e0205 */
[----:B--2---:R-:W-:-:S04]  /*00b0*/  ISETP.GE.AND P0, PT, R9, R0, PT ;  /* 0x000000000900720c */ /* 0x004fc80003f06270 */
[----:B0-----:R-:W-:-:S04]  /*00c0*/  ISETP.GE.OR P0, PT, R6, R2, P0 ;  /* 0x000000020600720c */ /* 0x001fc80000706670 */
[----:B------:R-:W-:-:S13]  /*00d0*/  ISETP.LT.OR P0, PT, R3, 0x1, P0 ;  /* 0x000000010300780c */ /* 0x000fda0000701670 */
[----:B------:R-:W-:Y:S05]  /*00e0*/  @P0 EXIT ;  /* 0x000000000000094d */ /* 0x000fea0003800000 */
[----:B------:R-:W0:Y:S01]  /*00f0*/  LDC.64 R4, c[0x0][0x390] ;  /* 0x0000e400ff047b82 */ /* 0x000e220000000a00 */
[----:B------:R-:W1:Y:S01]  /*0100*/  LDCU.64 UR4, c[0x0][0x358] ;  /* 0x00006b00ff0477ac */ /* 0x000e620008000a00 */
[C---:B------:R-:W-:Y:S01]  /*0110*/  ISETP.GE.U32.AND P1, PT, R3.reuse, 0x8, PT ;  /* 0x000000080300780c */ /* 0x040fe20003f26070 */
[C---:B------:R-:W-:Y:S01]  /*0120*/  IMAD R7, R6.reuse, R0, R9 ;  /* 0x0000000006077224 */ /* 0x040fe200078e0209 */
[----:B------:R-:W-:Y:S01]  /*0130*/  LOP3.LUT R10, R3, 0x7, RZ, 0xc0, !PT ;  /* 0x00000007030a7812 */ /* 0x000fe200078ec0ff */
[----:B------:R-:W-:Y:S02]  /*0140*/  HFMA2 R11, -RZ, RZ, 0, 0 ;  /* 0x00000000ff0b7431 */ /* 0x000fe400000001ff */
[----:B------:R-:W-:Y:S01]  /*0150*/  IMAD R2, R6, R3, RZ ;  /* 0x0000000306027224 */ /* 0x000fe200078e02ff */
[----:B------:R-:W-:Y:S01]  /*0160*/  ISETP.NE.AND P0, PT, R10, RZ, PT ;  /* 0x000000ff0a00720c */ /* 0x000fe20003f05270 */
[----:B0-----:R-:W-:-:S05]  /*0170*/  IMAD.WIDE R4, R7, 0x4, R4 ;  /* 0x0000000407047825 */ /* 0x001fca00078e0204 */
[----:B-1----:R0:W5:Y:S01]  /*0180*/  LDG.E R15, desc[UR4][R4.64] ;  /* 0x00000004040f7981 */ /* 0x002162000c1e1900 */
[----:B------:R-:W-:Y:S06]  /*0190*/  @!P1 BRA `(.L_x_0) ;  /* 0x0000000000d89947 */ /* 0x000fec0003800000 */
[----:B------:R-:W1:Y:S01]  /*01a0*/  LDC.64 R6, c[0x0][0x380] ;  /* 0x0000e000ff067b82 */ /* 0x000e620000000a00 */
[----:B------:R-:W-:Y:S02]  /*01b0*/  LOP3.LUT R11, R3, 0x7ffffff8, RZ, 0xc0, !PT ;  /* 0x7ffffff8030b7812 */ /* 0x000fe400078ec0ff */
[----:B------:R-:W-:Y:S02]  /*01c0*/  MOV R13, R9 ;  /* 0x00000009000d7202 */ /* 0x000fe40000000f00 */
[----:B------:R-:W-:Y:S01]  /*01d0*/  IADD3 R8, PT, PT, -R11, RZ, RZ ;  /* 0x000000ff0b087210 */ /* 0x000fe20007ffe1ff */
[----:B-1----:R-:W-:-:S03]  /*01e0*/  IMAD.WIDE.U32 R6, R2, 0x4, R6 ;  /* 0x0000000402067825 */ /* 0x002fc600078e0006 */
[----:B------:R-:W-:-:S04]  /*01f0*/  IADD3 R6, P1, PT, R6, 0x10, RZ ;  /* 0x0000001006067810 */ /* 0x000fc80007f3e0ff */
[----:B------:R-:W-:-:S09]  /*0200*/  IADD3.X R7, PT, PT, RZ, R7, RZ, P1, !PT ;  /* 0x00000007ff077210 */ /* 0x000fd20000ffe4ff */
.L_x_1:
[----:B------:R-:W1:Y:S01]  /*0210*/  LDC.64 R16, c[0x0][0x388] ;  /* 0x0000e200ff107b82 */ /* 0x000e620000000a00 */
[----:B--2---:R-:W2:Y:S01]  /*0220*/  LDG.E R12, desc[UR4][R6.64+-0x10] ;  /* 0xfffff004060c7981 */ /* 0x004ea2000c1e1900 */
[----:B-1----:R-:W-:-:S05]  /*0230*/  IMAD.WIDE R16, R13, 0x4, R16 ;  /* 0x000000040d107825 */ /* 0x002fca00078e0210 */
[----:B------:R-:W2:Y:S02]  /*0240*/  LDG.E R14, desc[UR4][R16.64] ;  /* 0x00000004100e7981 */ /* 0x000ea4000c1e1900 */
[----:B--2--5:R-:W-:Y:S02]  /*0250*/  IMAD R21, R12, R14, R15 ;  /* 0x0000000e0c157224 */ /* 0x024fe400078e020f */
[----:B------:R-:W-:-:S03]  /*0260*/  IMAD.WIDE R14, R0, 0x4, R16 ;  /* 0x00000004000e7825 */ /* 0x000fc600078e0210 */
[----:B------:R1:W-:Y:S04]  /*0270*/  STG.E desc[UR4][R4.64], R21 ;  /* 0x0000001504007986 */ /* 0x0003e8000c101904 */
[----:B------:R-:W2:Y:S04]  /*0280*/  LDG.E R12, desc[UR4][R6.64+-0xc] ;  /* 0xfffff404060c7981 */ /* 0x000ea8000c1e1900 */
[----:B------:R-:W2:Y:S02]  /*0290*/  LDG.E R18, desc[UR4][R14.64] ;  /* 0x000000040e127981 */ /* 0x000ea4000c1e1900 */
[----:B--2---:R-:W-:-:S02]  /*02a0*/  IMAD R23, R12, R18, R21 ;  /* 0x000000120c177224 */ /* 0x004fc400078e0215 */
[----:B------:R-:W-:-:S03]  /*02b0*/  IMAD.WIDE R18, R0, 0x4, R14 ;  /* 0x0000000400127825 */ /* 0x000fc600078e020e */
[----:B------:R2:W-:Y:S04]  /*02c0*/  STG.E desc[UR4][R4.64], R23 ;  /* 0x0000001704007986 */ /* 0x0005e8000c101904 */
[----:B------:R-:W3:Y:S04]  /*02d0*/  LDG.E R12, desc[UR4][R6.64+-0x8] ;  /* 0xfffff804060c7981 */ /* 0x000ee8000c1e1900 */
[----:B------:R-:W3:Y:S01]  /*02e0*/  LDG.E R20, desc[UR4][R18.64] ;  /* 0x0000000412147981 */ /* 0x000ee2000c1e1900 */
[----:B------:R-:W-:-:S04]  /*02f0*/  IMAD.WIDE R16, R0, 0x4, R18 ;  /* 0x0000000400107825 */ /* 0x000fc800078e0212 */
[----:B---3--:R-:W-:-:S05]  /*0300*/  IMAD R25, R12, R20, R23 ;  /* 0x000000140c197224 */ /* 0x008fca00078e0217 */
[----:B------:R3:W-:Y:S04]  /*0310*/  STG.E desc[UR4][R4.64], R25 ;  /* 0x0000001904007986 */ /* 0x0007e8000c101904 */
[----:B------:R-:W1:Y:S04]  /*0320*/  LDG.E R12, desc[UR4][R6.64+-0x4] ;  /* 0xfffffc04060c7981 */ /* 0x000e68000c1e1900 */
[----:B------:R-:W1:Y:S01]  /*0330*/  LDG.E R20, desc[UR4][R16.64] ;  /* 0x0000000410147981 */ /* 0x000e62000c1e1900 */
[----:B------:R-:W-:-:S04]  /*0340*/  IMAD.WIDE R14, R0, 0x4, R16 ;  /* 0x00000004000e7825 */ /* 0x000fc800078e0210 */
[----:B-1----:R-:W-:-:S05]  /*0350*/  IMAD R21, R12, R20, R25 ;  /* 0x000000140c157224 */ /* 0x002fca00078e0219 */
[----:B------:R1:W-:Y:S04]  /*0360*/  STG.E desc[UR4][R4.64], R21 ;  /* 0x0000001504007986 */ /* 0x0003e8000c101904 */
[----:B------:R-:W2:Y:S04]  /*0370*/  LDG.E R12, desc[UR4][R6.64] ;  /* 0x00000004060c7981 */ /* 0x000ea8000c1e1900 */
[----:B------:R-:W2:Y:S01]  /*0380*/  LDG.E R20, desc[UR4][R14.64] ;  /* 0x000000040e147981 */ /* 0x000ea2000c1e1900 */
[----:B------:R-:W-:-:S04]  /*0390*/  IMAD.WIDE R18, R0, 0x4, R14 ;  /* 0x0000000400127825 */ /* 0x000fc800078e020e */
[----:B--2---:R-:W-:-:S05]  /*03a0*/  IMAD R23, R12, R20, R21 ;  /* 0x000000140c177224 */ /* 0x004fca00078e0215 */
[----:B------:R2:W-:Y:S04]  /*03b0*/  STG.E desc[UR4][R4.64], R23 ;  /* 0x0000001704007986 */ /* 0x0005e8000c101904 */
[----:B------:R-:W3:Y:S04]  /*03c0*/  LDG.E R12, desc[UR4][R6.64+0x4] ;  /* 0x00000404060c7981 */ /* 0x000ee8000c1e1900 */
[----:B------:R-:W3:Y:S01]  /*03d0*/  LDG.E R20, desc[UR4][R18.64] ;  /* 0x0000000412147981 */ /* 0x000ee2000c1e1900 */
[----:B------:R-:W-:-:S04]  /*03e0*/  IMAD.WIDE R16, R0, 0x4, R18 ;  /* 0x0000000400107825 */ /* 0x000fc800078e0212 */
[----:B---3--:R-:W-:-:S05]  /*03f0*/  IMAD R25, R12, R20, R23 ;  /* 0x000000140c197224 */ /* 0x008fca00078e0217 */
[----:B------:R2:W-:Y:S04]  /*0400*/  STG.E desc[UR4][R4.64], R25 ;  /* 0x0000001904007986 */ /* 0x0005e8000c101904 */
[----:B------:R-:W3:Y:S04]  /*0410*/  LDG.E R12, desc[UR4][R6.64+0x8] ;  /* 0x00000804060c7981 */ /* 0x000ee8000c1e1900 */
[----:B------:R-:W3:Y:S01]  /*0420*/  LDG.E R20, desc[UR4][R16.64] ;  /* 0x0000000410147981 */ /* 0x000ee2000c1e1900 */
[----:B------:R-:W-:Y:S01]  /*0430*/  IADD3 R8, PT, PT, R8, 0x8, RZ ;  /* 0x0000000808087810 */ /* 0x000fe20007ffe0ff */
[----:B---3--:R-:W-:-:S02]  /*0440*/  IMAD R27, R12, R20, R25 ;  /* 0x000000140c1b7224 */ /* 0x008fc400078e0219 */
[----:B-1----:R-:W-:-:S03]  /*0450*/  IMAD.WIDE R20, R0, 0x4, R16 ;  /* 0x0000000400147825 */ /* 0x002fc600078e0210 */
[----:B------:R2:W-:Y:S04]  /*0460*/  STG.E desc[UR4][R4.64], R27 ;  /* 0x0000001b04007986 */ /* 0x0005e8000c101904 */
[----:B------:R-:W3:Y:S04]  /*0470*/  LDG.E R20, desc[UR4][R20.64] ;  /* 0x0000000414147981 */ /* 0x000ee8000c1e1900 */
[----:B------:R1:W3:Y:S01]  /*0480*/  LDG.E R12, desc[UR4][R6.64+0xc] ;  /* 0x00000c04060c7981 */ /* 0x0002e2000c1e1900 */
[----:B------:R-:W-:Y:S02]  /*0490*/  ISETP.NE.AND P1, PT, R8, RZ, PT ;  /* 0x000000ff0800720c */ /* 0x000fe40003f25270 */
[----:B------:R-:W-:-:S02]  /*04a0*/  LEA R13, R0, R13, 0x3 ;  /* 0x0000000d000d7211 */ /* 0x000fc400078e18ff */
[----:B-1----:R-:W-:-:S04]  /*04b0*/  IADD3 R6, P2, PT, R6, 0x20, RZ ;  /* 0x0000002006067810 */ /* 0x002fc80007f5e0ff */
[----:B------:R-:W-:Y:S01]  /*04c0*/  IADD3.X R7, PT, PT, RZ, R7, RZ, P2, !PT ;  /* 0x00000007ff077210 */ /* 0x000fe200017fe4ff */
[----:B---3--:R-:W-:-:S05]  /*04d0*/  IMAD R15, R12, R20, R27 ;  /* 0x000000140c0f7224 */ /* 0x008fca00078e021b */
[----:B------:R2:W-:Y:S01]  /*04e0*/  STG.E desc[UR4][R4.64], R15 ;  /* 0x0000000f04007986 */ /* 0x0005e2000c101904 */
[----:B------:R-:W-:Y:S05]  /*04f0*/  @P1 BRA `(.L_x_1) ;  /* 0xfffffffc00441947 */ /* 0x000fea000383ffff */
.L_x_0:
[----:B------:R-:W-:Y:S05]  /*0500*/  @!P0 EXIT ;  /* 0x000000000000894d */ /* 0x000fea0003800000 */
[----:B------:R-:W-:Y:S02]  /*0510*/  ISETP.GE.U32.AND P1, PT, R10, 0x4, PT ;  /* 0x000000040a00780c */ /* 0x000fe40003f26070 */
[----:B------:R-:W-:-:S04]  /*0520*/  LOP3.LUT R8, R3, 0x3, RZ, 0xc0, !PT ;  /* 0x0000000303087812 */ /* 0x000fc800078ec0ff */
[----:B------:R-:W-:-:S07]  /*0530*/  ISETP.NE.AND P0, PT, R8, RZ, PT ;  /* 0x000000ff0800720c */ /* 0x000fce0003f05270 */
[----:B------:R-:W-:Y:S06]  /*0540*/  @!P1 BRA `(.L_x_2) ;  /* 0x00000000007c9947 */ /* 0x000fec0003800000 */
[----:B------:R-:W1:Y:S01]  /*0550*/  LDC.64 R16, c[0x0][0x380] ;  /* 0x0000e000ff107b82 */ /* 0x000e620000000a00 */
[----:B------:R-:W-:Y:S01]  /*0560*/  IADD3 R7, PT, PT, R2, R11, RZ ;  /* 0x0000000b02077210 */ /* 0x000fe20007ffe0ff */
[----:B------:R-:W-:Y:S01]  /*0570*/  IMAD R19, R11, R0, R9 ;  /* 0x000000000b137224 */ /* 0x000fe200078e0209 */
[----:B------:R-:W3:Y:S05]  /*0580*/  LDCU.64 UR6, c[0x0][0x380] ;  /* 0x00007000ff0677ac */ /* 0x000eea0008000a00 */
[----:B------:R-:W4:Y:S01]  /*0590*/  LDC.64 R12, c[0x0][0x388] ;  /* 0x0000e200ff0c7b82 */ /* 0x000f220000000a00 */
[----:B-1----:R-:W-:-:S06]  /*05a0*/  IMAD.WIDE.U32 R16, R7, 0x4, R16 ;  /* 0x0000000407107825 */ /* 0x002fcc00078e0010 */
[----:B------:R-:W2:Y:S01]  /*05b0*/  LDG.E R16, desc[UR4][R16.64] ;  /* 0x0000000410107981 */ /* 0x000ea2000c1e1900 */
[----:B----4-:R-:W-:-:S05]  /*05c0*/  IMAD.WIDE R12, R19, 0x4, R12 ;  /* 0x00000004130c7825 */ /* 0x010fca00078e020c */
[----:B------:R-:W2:Y:S01]  /*05d0*/  LDG.E R10, desc[UR4][R12.64] ;  /* 0x000000040c0a7981 */ /* 0x000ea2000c1e1900 */
[----:B------:R-:W-:-:S04]  /*05e0*/  IADD3 R7, P1, PT, R2, R11, RZ ;  /* 0x0000000b02077210 */ /* 0x000fc80007f3e0ff */
[----:B------:R-:W-:Y:S02]  /*05f0*/  IADD3.X R14, PT, PT, RZ, RZ, RZ, P1, !PT ;  /* 0x000000ffff0e7210 */ /* 0x000fe40000ffe4ff */
[----:B---3--:R-:W-:-:S04]  /*0600*/  LEA R6, P1, R7, UR6, 0x2 ;  /* 0x0000000607067c11 */ /* 0x008fc8000f8210ff */
[----:B------:R-:W-:Y:S01]  /*0610*/  LEA.HI.X R7, R7, UR7, R14, 0x2, P1 ;  /* 0x0000000707077c11 */ /* 0x000fe200088f140e */
[----:B--2--5:R-:W-:Y:S02]  /*0620*/  IMAD R19, R16, R10, R15 ;  /* 0x0000000a10137224 */ /* 0x024fe400078e020f */
[----:B------:R-:W-:-:S03]  /*0630*/  IMAD.WIDE R14, R0, 0x4, R12 ;  /* 0x00000004000e7825 */ /* 0x000fc600078e020c */
[----:B------:R1:W-:Y:S04]  /*0640*/  STG.E desc[UR4][R4.64], R19 ;  /* 0x0000001304007986 */ /* 0x0003e8000c101904 */
[----:B------:R-:W2:Y:S04]  /*0650*/  LDG.E R18, desc[UR4][R14.64] ;  /* 0x000000040e127981 */ /* 0x000ea8000c1e1900 */
[----:B------:R-:W2:Y:S01]  /*0660*/  LDG.E R10, desc[UR4][R6.64+0x4] ;  /* 0x00000404060a7981 */ /* 0x000ea2000c1e1900 */
[----:B------:R-:W-:-:S04]  /*0670*/  IMAD.WIDE R12, R0, 0x4, R14 ;  /* 0x00000004000c7825 */ /* 0x000fc800078e020e */
[----:B--2---:R-:W-:-:S05]  /*0680*/  IMAD R21, R10, R18, R19 ;  /* 0x000000120a157224 */ /* 0x004fca00078e0213 */
[----:B------:R1:W-:Y:S04]  /*0690*/  STG.E desc[UR4][R4.64], R21 ;  /* 0x0000001504007986 */ /* 0x0003e8000c101904 */
[----:B------:R-:W2:Y:S04]  /*06a0*/  LDG.E R10, desc[UR4][R6.64+0x8] ;  /* 0x00000804060a7981 */ /* 0x000ea8000c1e1900 */
[----:B------:R-:W2:Y:S02]  /*06b0*/  LDG.E R16, desc[UR4][R12.64] ;  /* 0x000000040c107981 */ /* 0x000ea4000c1e1900 */
[----:B--2---:R-:W-:-:S02]  /*06c0*/  IMAD R23, R10, R16, R21 ;  /* 0x000000100a177224 */ /* 0x004fc400078e0215 */
[----:B------:R-:W-:-:S03]  /*06d0*/  IMAD.WIDE R16, R0, 0x4, R12 ;  /* 0x0000000400107825 */ /* 0x000fc600078e020c */
[----:B------:R1:W-:Y:S04]  /*06e0*/  STG.E desc[UR4][R4.64], R23 ;  /* 0x0000001704007986 */ /* 0x0003e8000c101904 */
[----:B------:R-:W2:Y:S04]  /*06f0*/  LDG.E R10, desc[UR4][R6.64+0xc] ;  /* 0x00000c04060a7981 */ /* 0x000ea8000c1e1900 */
[----:B------:R-:W2:Y:S01]  /*0700*/  LDG.E R16, desc[UR4][R16.64] ;  /* 0x0000000410107981 */ /* 0x000ea2000c1e1900 */
[----:B------:R-:W-:Y:S01]  /*0710*/  IADD3 R11, PT, PT, R11, 0x4, RZ ;  /* 0x000000040b0b7810 */ /* 0x000fe20007ffe0ff */
[----:B--2---:R-:W-:-:S05]  /*0720*/  IMAD R15, R10, R16, R23 ;  /* 0x000000100a0f7224 */ /* 0x004fca00078e0217 */
[----:B------:R1:W-:Y:S02]  /*0730*/  STG.E desc[UR4][R4.64], R15 ;  /* 0x0000000f04007986 */ /* 0x0003e4000c101904 */
.L_x_2:
[----:B------:R-:W-:Y:S05]  /*0740*/  @!P0 EXIT ;  /* 0x000000000000894d */ /* 0x000fea0003800000 */
[----:B------:R-:W-:Y:S02]  /*0750*/  ISETP.NE.AND P1, PT, R8, 0x1, PT ;  /* 0x000000010800780c */ /* 0x000fe40003f25270 */
[----:B------:R-:W-:-:S04]  /*0760*/  LOP3.LUT R3, R3, 0x1, RZ, 0xc0, !PT ;  /* 0x0000000103037812 */ /* 0x000fc800078ec0ff */
[----:B------:R-:W-:-:S07]  /*0770*/  ISETP.NE.U32.AND P0, PT, R3, 0x1, PT ;  /* 0x000000010300780c */ /* 0x000fce0003f05070 */
[----:B------:R-:W-:Y:S06]  /*0780*/  @!P1 BRA `(.L_x_3) ;  /* 0x0000000000549947 */ /* 0x000fec0003800000 */
[----:B------:R-:W3:Y:S01]  /*0790*/  LDC.64 R6, c[0x0][0x380] ;  /* 0x0000e000ff067b82 */ /* 0x000ee20000000a00 */
[----:B------:R-:W-:Y:S01]  /*07a0*/  IADD3 R13, PT, PT, R2, R11, RZ ;  /* 0x0000000b020d7210 */ /* 0x000fe20007ffe0ff */
[----:B------:R-:W-:Y:S01]  /*07b0*/  IMAD R3, R11, R0, R9 ;  /* 0x000000000b037224 */ /* 0x000fe200078e0209 */
[----:B------:R-:W4:Y:S05]  /*07c0*/  LDCU.64 UR6, c[0x0][0x380] ;  /* 0x00007000ff0677ac */ /* 0x000f2a0008000a00 */
[----:B------:R-:W0:Y:S01]  /*07d0*/  LDC.64 R16, c[0x0][0x388] ;  /* 0x0000e200ff107b82 */ /* 0x000e220000000a00 */
[----:B---3--:R-:W-:-:S06]  /*07e0*/  IMAD.WIDE.U32 R12, R13, 0x4, R6 ;  /* 0x000000040d0c7825 */ /* 0x008fcc00078e0006 */
[----:B------:R-:W3:Y:S01]  /*07f0*/  LDG.E R12, desc[UR4][R12.64] ;  /* 0x000000040c0c7981 */ /* 0x000ee2000c1e1900 */
[----:B0-----:R-:W-:-:S05]  /*0800*/  IMAD.WIDE R16, R3, 0x4, R16 ;  /* 0x0000000403107825 */ /* 0x001fca00078e0210 */
[----:B------:R-:W3:Y:S01]  /*0810*/  LDG.E R3, desc[UR4][R16.64] ;  /* 0x0000000410037981 */ /* 0x000ee2000c1e1900 */
[----:B------:R-:W-:-:S04]  /*0820*/  IADD3 R7, P1, PT, R2, R11, RZ ;  /* 0x0000000b02077210 */ /* 0x000fc80007f3e0ff */
[----:B------:R-:W-:Y:S02]  /*0830*/  IADD3.X R8, PT, PT, RZ, RZ, RZ, P1, !PT ;  /* 0x000000ffff087210 */ /* 0x000fe40000ffe4ff */
[----:B----4-:R-:W-:Y:S01]  /*0840*/  LEA R6, P1, R7, UR6, 0x2 ;  /* 0x0000000607067c11 */ /* 0x010fe2000f8210ff */
[----:B-1----:R-:W-:-:S03]  /*0850*/  IMAD.WIDE R18, R0, 0x4, R16 ;  /* 0x0000000400127825 */ /* 0x002fc600078e0210 */
[----:B------:R-:W-:Y:S01]  /*0860*/  LEA.HI.X R7, R7, UR7, R8, 0x2, P1 ;  /* 0x0000000707077c11 */ /* 0x000fe200088f1408 */
[----:B---3-5:R-:W-:-:S05]  /*0870*/  IMAD R3, R12, R3, R15 ;  /* 0x000000030c037224 */ /* 0x028fca00078e020f */
[----:B------:R3:W-:Y:S04]  /*0880*/  STG.E desc[UR4][R4.64], R3 ;  /* 0x0000000304007986 */ /* 0x0007e8000c101904 */
[----:B------:R-:W2:Y:S04]  /*0890*/  LDG.E R18, desc[UR4][R18.64] ;  /* 0x0000000412127981 */ /* 0x000ea8000c1e1900 */
[----:B------:R-:W2:Y:S01]  /*08a0*/  LDG.E R6, desc[UR4][R6.64+0x4] ;  /* 0x0000040406067981 */ /* 0x000ea2000c1e1900 */
[----:B------:R-:W-:Y:S01]  /*08b0*/  IADD3 R11, PT, PT, R11, 0x2, RZ ;  /* 0x000000020b0b7810 */ /* 0x000fe20007ffe0ff */
[----:B--2---:R-:W-:-:S05]  /*08c0*/  IMAD R15, R6, R18, R3 ;  /* 0x00000012060f7224 */ /* 0x004fca00078e0203 */
[----:B------:R3:W-:Y:S02]  /*08d0*/  STG.E desc[UR4][R4.64], R15 ;  /* 0x0000000f04007986 */ /* 0x0007e4000c101904 */
.L_x_3:
[----:B------:R-:W-:Y:S05]  /*08e0*/  @P0 EXIT ;  /* 0x000000000000094d */ /* 0x000fea0003800000 */
[----:B------:R-:W4:Y:S01]  /*08f0*/  LDC.64 R6, c[0x0][0x380] ;  /* 0x0000e000ff067b82 */ /* 0x000f220000000a00 */
[----:B---3--:R-:W-:Y:S01]  /*0900*/  IADD3 R3, PT, PT, R2, R11, RZ ;  /* 0x0000000b02037210 */ /* 0x008fe20007ffe0ff */
[----:B------:R-:W-:-:S06]  /*0910*/  IMAD R9, R11, R0, R9 ;  /* 0x000000000b097224 */ /* 0x000fcc00078e0209 */
[----:B------:R-:W3:Y:S01]  /*0920*/  LDC.64 R12, c[0x0][0x388] ;  /* 0x0000e200ff0c7b82 */ /* 0x000ee20000000a00 */
[----:B----4-:R-:W-:-:S06]  /*0930*/  IMAD.WIDE.U32 R2, R3, 0x4, R6 ;  /* 0x0000000403027825 */ /* 0x010fcc00078e0006 */
[----:B------:R-:W1:Y:S01]  /*0940*/  LDG.E R2, desc[UR4][R2.64] ;  /* 0x0000000402027981 */ /* 0x000e62000c1e1900 */
[----:B---3--:R-:W-:-:S06]  /*0950*/  IMAD.WIDE R6, R9, 0x4, R12 ;  /* 0x0000000409067825 */ /* 0x008fcc00078e020c */
[----:B------:R-:W1:Y:S02]  /*0960*/  LDG.E R6, desc[UR4][R6.64] ;  /* 0x0000000406067981 */ /* 0x000e64000c1e1900 */
[----:B-12--5:R-:W-:-:S05]  /*0970*/  IMAD R15, R2, R6, R15 ;  /* 0x00000006020f7224 */ /* 0x026fca00078e020f */
[----:B------:R-:W-:Y:S01]  /*0980*/  STG.E desc[UR4][R4.64], R15 ;  /* 0x0000000f04007986 */ /* 0x000fe2000c101904 */
[----:B------:R-:W-:Y:S05]  /*0990*/  EXIT ;  /* 0x000000000000794d */ /* 0x000fea0003800000 */
.L_x_4:
[----:B------:R-:W-:-:S00]  /*09a0*/  BRA `(.L_x_4) ;  /* 0xfffffffc00fc7947 */ /* 0x000fc0000383ffff */
[----:B------:R-:W-:-:S00]  /*09b0*/  NOP ;  /* 0x0000000000007918 */ /* 0x000fc00000000000 */
        /* <DEDUP_REMOVED lines=12> */
.L_x_5:


//--------------------- .nv.shared.reserved.0     --------------------------
	.section	.nv.shared.reserved.0,"aw",@nobits
	.weak		__nv_reservedSMEM_offset_0_alias
	.size		__nv_reservedSMEM_offset_0_alias, 0, 64
	.other		__nv_reservedSMEM_offset_0_alias,@"STO_CUDA_RESERVED_SHARED STV_DEFAULT"
__nv_reservedSMEM_offset_0_alias:
	.zero		0
	.zero		64


//--------------------- .nv.constant0._Z7mat_mulPiS_S_iii --------------------------
	.section	.nv.constant0._Z7mat_mulPiS_S_iii,"a",@progbits
	.sectionflags	@""
	.align	4
.nv.constant0._Z7mat_mulPiS_S_iii:
	.zero		932


//--------------------- SYMBOLS --------------------------

	.type		.nv.reservedSmem.offset0,@object
	.size		.nv.reservedSmem.offset0,0x4
